//
// Generated by NVIDIA NVVM Compiler
//
// Compiler Build ID: CL-36424714
// Cuda compilation tools, release 13.0, V13.0.88
// Based on NVVM 20.0.0
//

.version 9.0
.target sm_100
.address_size 64

	// .globl	_Z9transposePfPKfii
// _ZZ9transposePfPKfiiE4tile has been demoted

.visible .entry _Z9transposePfPKfii(
	.param .u64 .ptr .align 1 _Z9transposePfPKfii_param_0,
	.param .u64 .ptr .align 1 _Z9transposePfPKfii_param_1,
	.param .u32 _Z9transposePfPKfii_param_2,
	.param .u32 _Z9transposePfPKfii_param_3
)
{
	.reg .pred 	%p<25>;
	.reg .b32 	%r<37>;
	.reg .b32 	%f<9>;
	.reg .b64 	%rd<21>;
	// demoted variable
	.shared .align 4 .b8 _ZZ9transposePfPKfiiE4tile[4224];
	ld.param.u64 	%rd3, [_Z9transposePfPKfii_param_0];
	ld.param.u64 	%rd4, [_Z9transposePfPKfii_param_1];
	ld.param.u32 	%r18, [_Z9transposePfPKfii_param_2];
	ld.param.u32 	%r20, [_Z9transposePfPKfii_param_3];
	cvta.to.global.u64 	%rd1, %rd4;
	cvta.to.global.u64 	%rd2, %rd3;
	mov.u32 	%r21, %ctaid.x;
	shl.b32 	%r1, %r21, 5;
	mov.u32 	%r2, %tid.x;
	add.s32 	%r3, %r1, %r2;
	mov.u32 	%r22, %ctaid.y;
	shl.b32 	%r4, %r22, 5;
	mov.u32 	%r5, %tid.y;
	add.s32 	%r23, %r4, %r5;
	setp.ge.s32 	%p1, %r3, %r18;
	shl.b32 	%r24, %r2, 2;
	mov.u32 	%r25, _ZZ9transposePfPKfiiE4tile;
	add.s32 	%r7, %r25, %r24;
	setp.ge.s32 	%p2, %r23, %r20;
	mad.lo.s32 	%r8, %r5, 132, %r7;
	or.pred  	%p3, %p1, %p2;
	@%p3 bra 	$L__BB0_2;
	mad.lo.s32 	%r26, %r23, %r18, %r3;
	mul.wide.s32 	%rd5, %r26, 4;
	add.s64 	%rd6, %rd1, %rd5;
	ld.global.f32 	%f1, [%rd6];
	st.shared.f32 	[%r8], %f1;
$L__BB0_2:
	setp.ge.s32 	%p4, %r3, %r18;
	add.s32 	%r9, %r23, 8;
	setp.ge.s32 	%p5, %r9, %r20;
	or.pred  	%p6, %p4, %p5;
	@%p6 bra 	$L__BB0_4;
	mad.lo.s32 	%r27, %r9, %r18, %r3;
	mul.wide.s32 	%rd7, %r27, 4;
	add.s64 	%rd8, %rd1, %rd7;
	ld.global.f32 	%f2, [%rd8];
	st.shared.f32 	[%r8+1056], %f2;
$L__BB0_4:
	setp.ge.s32 	%p7, %r3, %r18;
	add.s32 	%r10, %r23, 16;
	setp.ge.s32 	%p8, %r10, %r20;
	or.pred  	%p9, %p7, %p8;
	@%p9 bra 	$L__BB0_6;
	mad.lo.s32 	%r28, %r10, %r18, %r3;
	mul.wide.s32 	%rd9, %r28, 4;
	add.s64 	%rd10, %rd1, %rd9;
	ld.global.f32 	%f3, [%rd10];
	st.shared.f32 	[%r8+2112], %f3;
$L__BB0_6:
	setp.ge.s32 	%p10, %r3, %r18;
	add.s32 	%r11, %r23, 24;
	setp.ge.s32 	%p11, %r11, %r20;
	or.pred  	%p12, %p10, %p11;
	@%p12 bra 	$L__BB0_8;
	mad.lo.s32 	%r29, %r11, %r18, %r3;
	mul.wide.s32 	%rd11, %r29, 4;
	add.s64 	%rd12, %rd1, %rd11;
	ld.global.f32 	%f4, [%rd12];
	st.shared.f32 	[%r8+3168], %f4;
$L__BB0_8:
	bar.sync 	0;
	add.s32 	%r12, %r4, %r2;
	add.s32 	%r13, %r1, %r5;
	setp.ge.s32 	%p13, %r12, %r20;
	shl.b32 	%r30, %r2, 7;
	add.s32 	%r31, %r7, %r30;
	setp.ge.s32 	%p14, %r13, %r18;
	shl.b32 	%r32, %r5, 2;
	add.s32 	%r14, %r31, %r32;
	or.pred  	%p15, %p13, %p14;
	@%p15 bra 	$L__BB0_10;
	ld.shared.f32 	%f5, [%r14];
	mad.lo.s32 	%r33, %r13, %r20, %r12;
	mul.wide.s32 	%rd13, %r33, 4;
	add.s64 	%rd14, %rd2, %rd13;
	st.global.f32 	[%rd14], %f5;
$L__BB0_10:
	setp.ge.s32 	%p16, %r12, %r20;
	add.s32 	%r15, %r13, 8;
	setp.ge.s32 	%p17, %r15, %r18;
	or.pred  	%p18, %p16, %p17;
	@%p18 bra 	$L__BB0_12;
	ld.shared.f32 	%f6, [%r14+32];
	mad.lo.s32 	%r34, %r15, %r20, %r12;
	mul.wide.s32 	%rd15, %r34, 4;
	add.s64 	%rd16, %rd2, %rd15;
	st.global.f32 	[%rd16], %f6;
$L__BB0_12:
	setp.ge.s32 	%p19, %r12, %r20;
	add.s32 	%r16, %r13, 16;
	setp.ge.s32 	%p20, %r16, %r18;
	or.pred  	%p21, %p19, %p20;
	@%p21 bra 	$L__BB0_14;
	ld.shared.f32 	%f7, [%r14+64];
	mad.lo.s32 	%r35, %r16, %r20, %r12;
	mul.wide.s32 	%rd17, %r35, 4;
	add.s64 	%rd18, %rd2, %rd17;
	st.global.f32 	[%rd18], %f7;
$L__BB0_14:
	setp.ge.s32 	%p22, %r12, %r20;
	add.s32 	%r17, %r13, 24;
	setp.ge.s32 	%p23, %r17, %r18;
	or.pred  	%p24, %p22, %p23;
	@%p24 bra 	$L__BB0_16;
	ld.shared.f32 	%f8, [%r14+96];
	mad.lo.s32 	%r36, %r17, %r20, %r12;
	mul.wide.s32 	%rd19, %r36, 4;
	add.s64 	%rd20, %rd2, %rd19;
	st.global.f32 	[%rd20], %f8;
$L__BB0_16:
	ret;

}


// ===== COMPILED SASS (sm_100) =====

	.target	sm_100

	.elftype	@"ET_EXEC"


//--------------------- .note.nv.tkinfo           --------------------------
	.section	.note.nv.tkinfo,"",@"SHT_NOTE"
	.sectionflags	@"SHF_NOTE_NV_TKINFO"
	.tkinfo
        /*0018*/ 	.word	0x00000002
        /*0030*/ 	.string	""
        /*0030*/ 	.string	"ptxas"
        /*0030*/ 	.string	"Cuda compilation tools, release 13.0, V13.0.88"
        /*0030*/ 	.string	"Build cuda_13.0.r13.0/compiler.36424714_0"
        /*0030*/ 	.string	"-arch sm_100 -m 64 "



//--------------------- .note.nv.cuinfo           --------------------------
	.section	.note.nv.cuinfo,"",@"SHT_NOTE"
	.sectionflags	@"SHF_NOTE_NV_CUINFO"
        /*0018*/ 	.short	0x0002
        /*001a*/ 	.short	0x0064
        /*001c*/ 	.short	0x0082
	.zero		2


//--------------------- .nv.info                  --------------------------
	.section	.nv.info,"",@"SHT_CUDA_INFO"
	.align	4


	//----- nvinfo : EIATTR_REGCOUNT
	.align		4
        /*0000*/ 	.byte	0x04, 0x2f
        /*0002*/ 	.short	(.L_1 - .L_0)
	.align		4
.L_0:
        /*0004*/ 	.word	index@(_Z9transposePfPKfii)
        /*0008*/ 	.word	0x00000019


	//----- nvinfo : EIATTR_FRAME_SIZE
	.align		4
.L_1:
        /*000c*/ 	.byte	0x04, 0x11
        /*000e*/ 	.short	(.L_3 - .L_2)
	.align		4
.L_2:
        /*0010*/ 	.word	index@(_Z9transposePfPKfii)
        /*0014*/ 	.word	0x00000000


	//----- nvinfo : EIATTR_MIN_STACK_SIZE
	.align		4
.L_3:
        /*0018*/ 	.byte	0x04, 0x12
        /*001a*/ 	.short	(.L_5 - .L_4)
	.align		4
.L_4:
        /*001c*/ 	.word	index@(_Z9transposePfPKfii)
        /*0020*/ 	.word	0x00000000
.L_5:


//--------------------- .nv.compat                --------------------------
	.section	.nv.compat,"",@"SHT_CUDA_COMPAT_INFO"
	.align	4
        /*0000*/ 	.byte	0x02, 0x09, 0x00, 0x00, 0x02, 0x02, 0x01, 0x00, 0x02, 0x05, 0x05, 0x00, 0x03, 0x07, 0x01, 0x01
        /*0010*/ 	.byte	0x02, 0x03, 0x00, 0x00, 0x02, 0x06, 0x01, 0x00, 0x04, 0x0b, 0x08, 0x00, 0x09, 0x00, 0x00, 0x00
        /*0020*/ 	.byte	0x00, 0x00, 0x00, 0x00


//--------------------- .nv.info._Z9transposePfPKfii --------------------------
	.section	.nv.info._Z9transposePfPKfii,"",@"SHT_CUDA_INFO"
	.sectionflags	@""
	.align	4


	//----- nvinfo : EIATTR_CUDA_API_VERSION
	.align		4
        /*0000*/ 	.byte	0x04, 0x37
        /*0002*/ 	.short	(.L_7 - .L_6)
.L_6:
        /*0004*/ 	.word	0x00000082


	//----- nvinfo : EIATTR_KPARAM_INFO
	.align		4
.L_7:
        /*0008*/ 	.byte	0x04, 0x17
        /*000a*/ 	.short	(.L_9 - .L_8)
.L_8:
        /*000c*/ 	.word	0x00000000
        /*0010*/ 	.short	0x0003
        /*0012*/ 	.short	0x0014
        /*0014*/ 	.byte	0x00, 0xf0, 0x11, 0x00


	//----- nvinfo : EIATTR_KPARAM_INFO
	.align		4
.L_9:
        /*0018*/ 	.byte	0x04, 0x17
        /*001a*/ 	.short	(.L_11 - .L_10)
.L_10:
        /*001c*/ 	.word	0x00000000
        /*0020*/ 	.short	0x0002
        /*0022*/ 	.short	0x0010
        /*0024*/ 	.byte	0x00, 0xf0, 0x11, 0x00


	//----- nvinfo : EIATTR_KPARAM_INFO
	.align		4
.L_11:
        /*0028*/ 	.byte	0x04, 0x17
        /*002a*/ 	.short	(.L_13 - .L_12)
.L_12:
        /*002c*/ 	.word	0x00000000
        /*0030*/ 	.short	0x0001
        /*0032*/ 	.short	0x0008
        /*0034*/ 	.byte	0x00, 0xf5, 0x21, 0x00


	//----- nvinfo : EIATTR_KPARAM_INFO
	.align		4
.L_13:
        /*0038*/ 	.byte	0x04, 0x17
        /*003a*/ 	.short	(.L_15 - .L_14)
.L_14:
        /*003c*/ 	.word	0x00000000
        /*0040*/ 	.short	0x0000
        /*0042*/ 	.short	0x0000
        /*0044*/ 	.byte	0x00, 0xf5, 0x21, 0x00


	//----- nvinfo : EIATTR_SPARSE_MMA_MASK
	.align		4
.L_15:
        /*0048*/ 	.byte	0x03, 0x50
        /*004a*/ 	.short	0x0000


	//----- nvinfo : EIATTR_MAXREG_COUNT
	.align		4
        /*004c*/ 	.byte	0x03, 0x1b
        /*004e*/ 	.short	0x00ff


	//----- nvinfo : EIATTR_NUM_BARRIERS
	.align		4
        /*0050*/ 	.byte	0x02, 0x4c
        /*0052*/ 	.byte	0x01
	.zero		1


	//----- nvinfo : EIATTR_MERCURY_ISA_VERSION
	.align		4
        /*0054*/ 	.byte	0x03, 0x5f
        /*0056*/ 	.short	0x0101


	//----- nvinfo : EIATTR_VRC_CTA_INIT_COUNT
	.align		4
        /*0058*/ 	.byte	0x02, 0x4a
	.zero		1
	.zero		1


	//----- nvinfo : EIATTR_EXIT_INSTR_OFFSETS
	.align		4
        /*005c*/ 	.byte	0x04, 0x1c
        /*005e*/ 	.short	(.L_17 - .L_16)


	//   ....[0]....
.L_16:
        /*0060*/ 	.word	0x000004c0


	//   ....[1]....
        /*0064*/ 	.word	0x00000520


	//----- nvinfo : EIATTR_CBANK_PARAM_SIZE
	.align		4
.L_17:
        /*0068*/ 	.byte	0x03, 0x19
        /*006a*/ 	.short	0x0018


	//----- nvinfo : EIATTR_PARAM_CBANK
	.align		4
        /*006c*/ 	.byte	0x04, 0x0a
        /*006e*/ 	.short	(.L_19 - .L_18)
	.align		4
.L_18:
        /*0070*/ 	.word	index@(.nv.constant0._Z9transposePfPKfii)
        /*0074*/ 	.short	0x0380
        /*0076*/ 	.short	0x0018


	//----- nvinfo : EIATTR_SW_WAR
	.align		4
.L_19:
        /*0078*/ 	.byte	0x04, 0x36
        /*007a*/ 	.short	(.L_21 - .L_20)
.L_20:
        /*007c*/ 	.word	0x00000008
.L_21:


//--------------------- .nv.callgraph             --------------------------
	.section	.nv.callgraph,"",@"SHT_CUDA_CALLGRAPH"
	.align	4
	.sectionentsize	8
	.align		4
        /*0000*/ 	.word	0x00000000
	.align		4
        /*0004*/ 	.word	0xffffffff
	.align		4
        /*0008*/ 	.word	0x00000000
	.align		4
        /*000c*/ 	.word	0xfffffffe
	.align		4
        /*0010*/ 	.word	0x00000000
	.align		4
        /*0014*/ 	.word	0xfffffffd
	.align		4
        /*0018*/ 	.word	0x00000000
	.align		4
        /*001c*/ 	.word	0xfffffffc


//--------------------- .text._Z9transposePfPKfii --------------------------
	.section	.text._Z9transposePfPKfii,"ax",@progbits
	.align	128
        .global         _Z9transposePfPKfii
        .type           _Z9transposePfPKfii,@function
        .size           _Z9transposePfPKfii,(.L_x_1 - _Z9transposePfPKfii)
        .other          _Z9transposePfPKfii,@"STO_CUDA_ENTRY STV_DEFAULT"
_Z9transposePfPKfii:
.text._Z9transposePfPKfii:
[----:B------:R-:W-:Y:S01]  /*0000*/  LDC R1, c[0x0][0x37c] ;  /* 0x0000df00ff017b82 */ /* 0x000fe20000000800 */
[----:B------:R-:W0:Y:S01]  /*0010*/  S2R R0, SR_TID.Y ;  /* 0x0000000000007919 */ /* 0x000e220000002200 */
[----:B------:R-:W1:Y:S01]  /*0020*/  LDCU.64 UR8, c[0x0][0x390] ;  /* 0x00007200ff0877ac */ /* 0x000e620008000a00 */
[----:B------:R-:W0:Y:S01]  /*0030*/  S2R R7, SR_CTAID.Y ;  /* 0x0000000000077919 */ /* 0x000e220000002600 */
[----:B------:R-:W2:Y:S01]  /*0040*/  LDCU.64 UR6, c[0x0][0x358] ;  /* 0x00006b00ff0677ac */ /* 0x000ea20008000a00 */
[----:B------:R-:W3:Y:S01]  /*0050*/  S2R R13, SR_CTAID.X ;  /* 0x00000000000d7919 */ /* 0x000ee20000002500 */
[----:B------:R-:W3:Y:S01]  /*0060*/  S2R R6, SR_TID.X ;  /* 0x0000000000067919 */ /* 0x000ee20000002100 */
[----:B0-----:R-:W-:-:S04]  /*0070*/  IMAD R15, R7, 0x20, R0 ;  /* 0x00000020070f7824 */ /* 0x001fc800078e0200 */
[C---:B------:R-:W-:Y:S01]  /*0080*/  VIADD R19, R15.reuse, 0x10 ;  /* 0x000000100f137836 */ /* 0x040fe20000000000 */
[C---:B------:R-:W-:Y:S02]  /*0090*/  IADD3 R17, PT, PT, R15.reuse, 0x8, RZ ;  /* 0x000000080f117810 */ /* 0x040fe40007ffe0ff */
[----:B------:R-:W-:Y:S01]  /*00a0*/  IADD3 R21, PT, PT, R15, 0x18, RZ ;  /* 0x000000180f157810 */ /* 0x000fe20007ffe0ff */
[----:B---3--:R-:W-:Y:S01]  /*00b0*/  IMAD R12, R13, 0x20, R6 ;  /* 0x000000200d0c7824 */ /* 0x008fe200078e0206 */
[----:B-1----:R-:W-:Y:S02]  /*00c0*/  ISETP.GE.AND P0, PT, R15, UR9, PT ;  /* 0x000000090f007c0c */ /* 0x002fe4000bf06270 */
[----:B------:R-:W-:Y:S02]  /*00d0*/  ISETP.GE.AND P3, PT, R17, UR9, PT ;  /* 0x0000000911007c0c */ /* 0x000fe4000bf66270 */
[----:B------:R-:W-:Y:S02]  /*00e0*/  ISETP.GE.AND P2, PT, R19, UR9, PT ;  /* 0x0000000913007c0c */ /* 0x000fe4000bf46270 */
[----:B------:R-:W-:-:S02]  /*00f0*/  ISETP.GE.AND P1, PT, R21, UR9, PT ;  /* 0x0000000915007c0c */ /* 0x000fc4000bf26270 */
[C---:B------:R-:W-:Y:S02]  /*0100*/  ISETP.GE.OR P0, PT, R12.reuse, UR8, P0 ;  /* 0x000000080c007c0c */ /* 0x040fe40008706670 */
[C---:B------:R-:W-:Y:S02]  /*0110*/  ISETP.GE.OR P3, PT, R12.reuse, UR8, P3 ;  /* 0x000000080c007c0c */ /* 0x040fe40009f66670 */
[C---:B------:R-:W-:Y:S02]  /*0120*/  ISETP.GE.OR P2, PT, R12.reuse, UR8, P2 ;  /* 0x000000080c007c0c */ /* 0x040fe40009746670 */
[----:B------:R-:W-:-:S07]  /*0130*/  ISETP.GE.OR P1, PT, R12, UR8, P1 ;  /* 0x000000080c007c0c */ /* 0x000fce0008f26670 */
[----:B------:R-:W0:Y:S01]  /*0140*/  @!P0 LDC.64 R10, c[0x0][0x388] ;  /* 0x0000e200ff0a8b82 */ /* 0x000e220000000a00 */
[--C-:B------:R-:W-:Y:S02]  /*0150*/  @!P0 IMAD R15, R15, UR8, R12.reuse ;  /* 0x000000080f0f8c24 */ /* 0x100fe4000f8e020c */
[--C-:B------:R-:W-:Y:S02]  /*0160*/  @!P3 IMAD R17, R17, UR8, R12.reuse ;  /* 0x000000081111bc24 */ /* 0x100fe4000f8e020c */
[--C-:B------:R-:W-:Y:S02]  /*0170*/  @!P2 IMAD R19, R19, UR8, R12.reuse ;  /* 0x000000081313ac24 */ /* 0x100fe4000f8e020c */
[----:B------:R-:W-:Y:S01]  /*0180*/  @!P1 IMAD R21, R21, UR8, R12 ;  /* 0x0000000815159c24 */ /* 0x000fe2000f8e020c */
[----:B------:R-:W1:Y:S08]  /*0190*/  @!P3 LDC.64 R8, c[0x0][0x388] ;  /* 0x0000e200ff08bb82 */ /* 0x000e700000000a00 */
[----:B------:R-:W3:Y:S08]  /*01a0*/  @!P2 LDC.64 R4, c[0x0][0x388] ;  /* 0x0000e200ff04ab82 */ /* 0x000ef00000000a00 */
[----:B------:R-:W4:Y:S01]  /*01b0*/  @!P1 LDC.64 R2, c[0x0][0x388] ;  /* 0x0000e200ff029b82 */ /* 0x000f220000000a00 */
[----:B0-----:R-:W-:-:S06]  /*01c0*/  @!P0 IMAD.WIDE R10, R15, 0x4, R10 ;  /* 0x000000040f0a8825 */ /* 0x001fcc00078e020a */
[----:B--2---:R0:W2:Y:S01]  /*01d0*/  @!P0 LDG.E R10, desc[UR6][R10.64] ;  /* 0x000000060a0a8981 */ /* 0x0040a2000c1e1900 */
[----:B-1----:R-:W-:-:S05]  /*01e0*/  @!P3 IMAD.WIDE R8, R17, 0x4, R8 ;  /* 0x000000041108b825 */ /* 0x002fca00078e0208 */
[----:B------:R-:W5:Y:S01]  /*01f0*/  @!P3 LDG.E R12, desc[UR6][R8.64] ;  /* 0x00000006080cb981 */ /* 0x000f62000c1e1900 */
[----:B---3--:R-:W-:-:S05]  /*0200*/  @!P2 IMAD.WIDE R4, R19, 0x4, R4 ;  /* 0x000000041304a825 */ /* 0x008fca00078e0204 */
[----:B------:R-:W3:Y:S01]  /*0210*/  @!P2 LDG.E R14, desc[UR6][R4.64] ;  /* 0x00000006040ea981 */ /* 0x000ee2000c1e1900 */
[----:B----4-:R-:W-:-:S05]  /*0220*/  @!P1 IMAD.WIDE R2, R21, 0x4, R2 ;  /* 0x0000000415029825 */ /* 0x010fca00078e0202 */
[----:B------:R1:W4:Y:S01]  /*0230*/  @!P1 LDG.E R16, desc[UR6][R2.64] ;  /* 0x0000000602109981 */ /* 0x000322000c1e1900 */
[----:B------:R-:W0:Y:S01]  /*0240*/  S2UR UR5, SR_CgaCtaId ;  /* 0x00000000000579c3 */ /* 0x000e220000008800 */
[----:B------:R-:W-:Y:S01]  /*0250*/  UMOV UR4, 0x400 ;  /* 0x0000040000047882 */ /* 0x000fe20000000000 */
[----:B------:R-:W-:Y:S01]  /*0260*/  IMAD R18, R13, 0x20, R0 ;  /* 0x000000200d127824 */ /* 0x000fe200078e0200 */
[----:B0-----:R-:W-:-:S06]  /*0270*/  ULEA UR4, UR5, UR4, 0x18 ;  /* 0x0000000405047291 */ /* 0x001fcc000f8ec0ff */
[----:B------:R-:W-:-:S05]  /*0280*/  LEA R11, R6, UR4, 0x2 ;  /* 0x00000004060b7c11 */ /* 0x000fca000f8e10ff */
[--C-:B-1----:R-:W-:Y:S02]  /*0290*/  IMAD R3, R6, 0x80, R11.reuse ;  /* 0x0000008006037824 */ /* 0x102fe400078e020b */
[----:B------:R-:W-:Y:S02]  /*02a0*/  IMAD R11, R0, 0x84, R11 ;  /* 0x00000084000b7824 */ /* 0x000fe400078e020b */
[C---:B------:R-:W-:Y:S01]  /*02b0*/  VIADD R20, R18.reuse, 0x8 ;  /* 0x0000000812147836 */ /* 0x040fe20000000000 */
[C---:B------:R-:W-:Y:S02]  /*02c0*/  IADD3 R22, PT, PT, R18.reuse, 0x10, RZ ;  /* 0x0000001012167810 */ /* 0x040fe40007ffe0ff */
[----:B------:R-:W-:Y:S02]  /*02d0*/  LEA R7, R7, R6, 0x5 ;  /* 0x0000000607077211 */ /* 0x000fe400078e28ff */
[----:B------:R-:W-:Y:S02]  /*02e0*/  ISETP.GE.AND P5, PT, R18, UR8, PT ;  /* 0x0000000812007c0c */ /* 0x000fe4000bfa6270 */
[----:B------:R-:W-:-:S02]  /*02f0*/  ISETP.GE.AND P6, PT, R20, UR8, PT ;  /* 0x0000000814007c0c */ /* 0x000fc4000bfc6270 */
[----:B------:R-:W-:Y:S02]  /*0300*/  ISETP.GE.AND P4, PT, R22, UR8, PT ;  /* 0x0000000816007c0c */ /* 0x000fe4000bf86270 */
[C---:B------:R-:W-:Y:S02]  /*0310*/  ISETP.GE.OR P5, PT, R7.reuse, UR9, P5 ;  /* 0x0000000907007c0c */ /* 0x040fe4000afa6670 */
[C---:B------:R-:W-:Y:S02]  /*0320*/  ISETP.GE.OR P6, PT, R7.reuse, UR9, P6 ;  /* 0x0000000907007c0c */ /* 0x040fe4000b7c6670 */
[----:B------:R-:W-:Y:S02]  /*0330*/  ISETP.GE.OR P4, PT, R7, UR9, P4 ;  /* 0x0000000907007c0c */ /* 0x000fe4000a786670 */
[----:B------:R-:W-:-:S07]  /*0340*/  LEA R0, R0, R3, 0x2 ;  /* 0x0000000300007211 */ /* 0x000fce00078e10ff */
[----:B------:R-:W0:Y:S08]  /*0350*/  @!P5 LDC.64 R8, c[0x0][0x380] ;  /* 0x0000e000ff08db82 */ /* 0x000e300000000a00 */
[----:B------:R-:W1:Y:S08]  /*0360*/  @!P6 LDC.64 R4, c[0x0][0x380] ;  /* 0x0000e000ff04eb82 */ /* 0x000e700000000a00 */
[----:B------:R-:W1:Y:S01]  /*0370*/  @!P4 LDC.64 R2, c[0x0][0x380] ;  /* 0x0000e000ff02cb82 */ /* 0x000e620000000a00 */
[C---:B------:R-:W-:Y:S01]  /*0380*/  IADD3 R6, PT, PT, R18.reuse, 0x18, RZ ;  /* 0x0000001812067810 */ /* 0x040fe20007ffe0ff */
[----:B------:R-:W-:-:S02]  /*0390*/  @!P5 IMAD R15, R18, UR9, R7 ;  /* 0x00000009120fdc24 */ /* 0x000fc4000f8e0207 */
[----:B------:R-:W-:Y:S02]  /*03a0*/  @!P4 IMAD R21, R22, UR9, R7 ;  /* 0x000000091615cc24 */ /* 0x000fe4000f8e0207 */
[----:B0-----:R-:W-:-:S04]  /*03b0*/  @!P5 IMAD.WIDE R8, R15, 0x4, R8 ;  /* 0x000000040f08d825 */ /* 0x001fc800078e0208 */
[----:B-1----:R-:W-:Y:S01]  /*03c0*/  @!P4 IMAD.WIDE R2, R21, 0x4, R2 ;  /* 0x000000041502c825 */ /* 0x002fe200078e0202 */
[----:B--2---:R-:W-:Y:S04]  /*03d0*/  @!P0 STS [R11], R10 ;  /* 0x0000000a0b008388 */ /* 0x004fe80000000800 */
[----:B-----5:R-:W-:Y:S04]  /*03e0*/  @!P3 STS [R11+0x420], R12 ;  /* 0x0004200c0b00b388 */ /* 0x020fe80000000800 */
[----:B---3--:R-:W-:Y:S04]  /*03f0*/  @!P2 STS [R11+0x840], R14 ;  /* 0x0008400e0b00a388 */ /* 0x008fe80000000800 */
[----:B----4-:R0:W-:Y:S01]  /*0400*/  @!P1 STS [R11+0xc60], R16 ;  /* 0x000c60100b009388 */ /* 0x0101e20000000800 */
[----:B------:R-:W-:Y:S06]  /*0410*/  BAR.SYNC.DEFER_BLOCKING 0x0 ;  /* 0x0000000000007b1d */ /* 0x000fec0000010000 */
[----:B------:R-:W1:Y:S04]  /*0420*/  @!P5 LDS R13, [R0] ;  /* 0x00000000000dd984 */ /* 0x000e680000000800 */
[----:B------:R-:W2:Y:S04]  /*0430*/  @!P6 LDS R17, [R0+0x20] ;  /* 0x000020000011e984 */ /* 0x000ea80000000800 */
[----:B------:R-:W3:Y:S01]  /*0440*/  @!P4 LDS R19, [R0+0x40] ;  /* 0x000040000013c984 */ /* 0x000ee20000000800 */
[----:B------:R-:W-:Y:S01]  /*0450*/  ISETP.GE.AND P0, PT, R6, UR8, PT ;  /* 0x0000000806007c0c */ /* 0x000fe2000bf06270 */
[----:B0-----:R-:W-:-:S03]  /*0460*/  @!P6 IMAD R11, R20, UR9, R7 ;  /* 0x00000009140bec24 */ /* 0x001fc6000f8e0207 */
[----:B------:R-:W-:Y:S01]  /*0470*/  ISETP.GE.OR P0, PT, R7, UR9, P0 ;  /* 0x0000000907007c0c */ /* 0x000fe20008706670 */
[----:B------:R-:W-:Y:S01]  /*0480*/  @!P6 IMAD.WIDE R4, R11, 0x4, R4 ;  /* 0x000000040b04e825 */ /* 0x000fe200078e0204 */
[----:B-1----:R0:W-:Y:S04]  /*0490*/  @!P5 STG.E desc[UR6][R8.64], R13 ;  /* 0x0000000d0800d986 */ /* 0x0021e8000c101906 */
[----:B--2---:R0:W-:Y:S04]  /*04a0*/  @!P6 STG.E desc[UR6][R4.64], R17 ;  /* 0x000000110400e986 */ /* 0x0041e8000c101906 */
[----:B---3--:R0:W-:Y:S03]  /*04b0*/  @!P4 STG.E desc[UR6][R2.64], R19 ;  /* 0x000000130200c986 */ /* 0x0081e6000c101906 */
[----:B------:R-:W-:Y:S05]  /*04c0*/  @P0 EXIT ;  /* 0x000000000000094d */ /* 0x000fea0003800000 */
[----:B0-----:R-:W0:Y:S01]  /*04d0*/  LDS R5, [R0+0x60] ;  /* 0x0000600000057984 */ /* 0x001e220000000800 */
[----:B------:R-:W1:Y:S01]  /*04e0*/  LDC.64 R2, c[0x0][0x380] ;  /* 0x0000e000ff027b82 */ /* 0x000e620000000a00 */
[----:B------:R-:W-:-:S04]  /*04f0*/  IMAD R7, R6, UR9, R7 ;  /* 0x0000000906077c24 */ /* 0x000fc8000f8e0207 */
[----:B-1----:R-:W-:-:S05]  /*0500*/  IMAD.WIDE R2, R7, 0x4, R2 ;  /* 0x0000000407027825 */ /* 0x002fca00078e0202 */
[----:B0-----:R-:W-:Y:S01]  /*0510*/  STG.E desc[UR6][R2.64], R5 ;  /* 0x0000000502007986 */ /* 0x001fe2000c101906 */
[----:B------:R-:W-:Y:S05]  /*0520*/  EXIT ;  /* 0x000000000000794d */ /* 0x000fea0003800000 */
.L_x_0:
[----:B------:R-:W-:-:S00]  /*0530*/  BRA `(.L_x_0) ;  /* 0xfffffffc00fc7947 */ /* 0x000fc0000383ffff */
[----:B------:R-:W-:-:S00]  /*0540*/  NOP ;  /* 0x0000000000007918 */ /* 0x000fc00000000000 */
        /* <DEDUP_REMOVED lines=11> */
.L_x_1:


//--------------------- .nv.shared._Z9transposePfPKfii --------------------------
	.section	.nv.shared._Z9transposePfPKfii,"aw",@nobits
	.sectionflags	@""
	.align	4
.nv.shared._Z9transposePfPKfii:
	.zero		5248


//--------------------- .nv.shared.reserved.0     --------------------------
	.section	.nv.shared.reserved.0,"aw",@nobits
	.weak		__nv_reservedSMEM_offset_0_alias
	.size		__nv_reservedSMEM_offset_0_alias, 0, 64
	.other		__nv_reservedSMEM_offset_0_alias,@"STO_CUDA_RESERVED_SHARED STV_DEFAULT"
__nv_reservedSMEM_offset_0_alias:
	.zero		0
	.zero		64


//--------------------- .nv.constant0._Z9transposePfPKfii --------------------------
	.section	.nv.constant0._Z9transposePfPKfii,"a",@progbits
	.sectionflags	@""
	.align	4
.nv.constant0._Z9transposePfPKfii:
	.zero		920


//--------------------- SYMBOLS --------------------------

	.type		.nv.reservedSmem.offset0,@object
	.size		.nv.reservedSmem.offset0,0x4
	.type		.nv.reservedSmem.cap,@object
	.size		.nv.reservedSmem.cap,0x4
